//
// Generated by NVIDIA NVVM Compiler
//
// Compiler Build ID: CL-36424714
// Cuda compilation tools, release 13.0, V13.0.88
// Based on NVVM 20.0.0
//

.version 9.0
.target sm_100
.address_size 64

	// .globl	_Z11helloKernelv
.extern .func  (.param .b32 func_retval0) vprintf
(
	.param .b64 vprintf_param_0,
	.param .b64 vprintf_param_1
)
;
.global .align 1 .b8 $str[32] = {72, 101, 108, 108, 111, 32, 87, 111, 114, 108, 100, 33, 32, 77, 121, 32, 116, 104, 114, 101, 97, 100, 73, 100, 32, 105, 115, 32, 37, 100, 10};

.visible .entry _Z11helloKernelv()
{
	.local .align 8 .b8 	__local_depot0[8];
	.reg .b64 	%SP;
	.reg .b64 	%SPL;
	.reg .b32 	%r<4>;
	.reg .b64 	%rd<5>;

	mov.u64 	%SPL, __local_depot0;
	cvta.local.u64 	%SP, %SPL;
	add.u64 	%rd1, %SP, 0;
	add.u64 	%rd2, %SPL, 0;
	mov.u32 	%r1, %tid.x;
	st.local.u32 	[%rd2], %r1;
	mov.u64 	%rd3, $str;
	cvta.global.u64 	%rd4, %rd3;
	{ // callseq 0, 0
	.param .b64 param0;
	st.param.b64 	[param0], %rd4;
	.param .b64 param1;
	st.param.b64 	[param1], %rd1;
	.param .b32 retval0;
	call.uni (retval0), 
	vprintf, 
	(
	param0, 
	param1
	);
	ld.param.b32 	%r2, [retval0];
	} // callseq 0
	ret;

}


// ===== COMPILED SASS (sm_100) =====

	.target	sm_100

	.elftype	@"ET_EXEC"


//--------------------- .note.nv.tkinfo           --------------------------
	.section	.note.nv.tkinfo,"",@"SHT_NOTE"
	.sectionflags	@"SHF_NOTE_NV_TKINFO"
	.tkinfo
        /*0018*/ 	.word	0x00000002
        /*0030*/ 	.string	""
        /*0030*/ 	.string	"ptxas"
        /*0030*/ 	.string	"Cuda compilation tools, release 13.0, V13.0.88"
        /*0030*/ 	.string	"Build cuda_13.0.r13.0/compiler.36424714_0"
        /*0030*/ 	.string	"-arch sm_100 -m 64 "



//--------------------- .note.nv.cuinfo           --------------------------
	.section	.note.nv.cuinfo,"",@"SHT_NOTE"
	.sectionflags	@"SHF_NOTE_NV_CUINFO"
        /*0018*/ 	.short	0x0002
        /*001a*/ 	.short	0x0064
        /*001c*/ 	.short	0x0082
	.zero		2


//--------------------- .nv.info                  --------------------------
	.section	.nv.info,"",@"SHT_CUDA_INFO"
	.align	4


	//----- nvinfo : EIATTR_REGCOUNT
	.align		4
        /*0000*/ 	.byte	0x04, 0x2f
        /*0002*/ 	.short	(.L_2 - .L_1)
	.align		4
.L_1:
        /*0004*/ 	.word	index@(_Z11helloKernelv)
        /*0008*/ 	.word	0x00000018


	//----- nvinfo : EIATTR_FRAME_SIZE
	.align		4
.L_2:
        /*000c*/ 	.byte	0x04, 0x11
        /*000e*/ 	.short	(.L_4 - .L_3)
	.align		4
.L_3:
        /*0010*/ 	.word	index@(_Z11helloKernelv)
        /*0014*/ 	.word	0x00000008


	//----- nvinfo : EIATTR_MIN_STACK_SIZE
	.align		4
.L_4:
        /*0018*/ 	.byte	0x04, 0x12
        /*001a*/ 	.short	(.L_6 - .L_5)
	.align		4
.L_5:
        /*001c*/ 	.word	index@(_Z11helloKernelv)
        /*0020*/ 	.word	0x00000008
.L_6:


//--------------------- .nv.compat                --------------------------
	.section	.nv.compat,"",@"SHT_CUDA_COMPAT_INFO"
	.align	4
        /*0000*/ 	.byte	0x02, 0x09, 0x00, 0x00, 0x02, 0x02, 0x01, 0x00, 0x02, 0x05, 0x05, 0x00, 0x03, 0x07, 0x01, 0x01
        /*0010*/ 	.byte	0x02, 0x03, 0x00, 0x00, 0x02, 0x06, 0x01, 0x00, 0x04, 0x0b, 0x08, 0x00, 0x09, 0x00, 0x00, 0x00
        /*0020*/ 	.byte	0x00, 0x00, 0x00, 0x00


//--------------------- .nv.info._Z11helloKernelv --------------------------
	.section	.nv.info._Z11helloKernelv,"",@"SHT_CUDA_INFO"
	.sectionflags	@""
	.align	4


	//----- nvinfo : EIATTR_CUDA_API_VERSION
	.align		4
        /*0000*/ 	.byte	0x04, 0x37
        /*0002*/ 	.short	(.L_8 - .L_7)
.L_7:
        /*0004*/ 	.word	0x00000082


	//----- nvinfo : EIATTR_SPARSE_MMA_MASK
	.align		4
.L_8:
        /*0008*/ 	.byte	0x03, 0x50
        /*000a*/ 	.short	0x0000


	//----- nvinfo : EIATTR_MAXREG_COUNT
	.align		4
        /*000c*/ 	.byte	0x03, 0x1b
        /*000e*/ 	.short	0x00ff


	//----- nvinfo : EIATTR_EXTERNS
	.align		4
        /*0010*/ 	.byte	0x04, 0x0f
        /*0012*/ 	.short	(.L_10 - .L_9)


	//   ....[0]....
	.align		4
.L_9:
        /*0014*/ 	.word	index@(vprintf)


	//----- nvinfo : EIATTR_MERCURY_ISA_VERSION
	.align		4
.L_10:
        /*0018*/ 	.byte	0x03, 0x5f
        /*001a*/ 	.short	0x0101


	//----- nvinfo : EIATTR_VRC_CTA_INIT_COUNT
	.align		4
        /*001c*/ 	.byte	0x02, 0x4a
	.zero		1
	.zero		1


	//----- nvinfo : EIATTR_SYSCALL_OFFSETS
	.align		4
        /*0020*/ 	.byte	0x04, 0x46
        /*0022*/ 	.short	(.L_12 - .L_11)


	//   ....[0]....
.L_11:
        /*0024*/ 	.word	0x000000e0


	//----- nvinfo : EIATTR_EXIT_INSTR_OFFSETS
	.align		4
.L_12:
        /*0028*/ 	.byte	0x04, 0x1c
        /*002a*/ 	.short	(.L_14 - .L_13)


	//   ....[0]....
.L_13:
        /*002c*/ 	.word	0x000000f0


	//----- nvinfo : EIATTR_SW_WAR
	.align		4
.L_14:
        /*0030*/ 	.byte	0x04, 0x36
        /*0032*/ 	.short	(.L_16 - .L_15)
.L_15:
        /*0034*/ 	.word	0x00000008
.L_16:


//--------------------- .nv.callgraph             --------------------------
	.section	.nv.callgraph,"",@"SHT_CUDA_CALLGRAPH"
	.align	4
	.sectionentsize	8
	.align		4
        /*0000*/ 	.word	0x00000000
	.align		4
        /*0004*/ 	.word	0xffffffff
	.align		4
        /*0008*/ 	.word	index@(_Z11helloKernelv)
	.align		4
        /*000c*/ 	.word	index@(vprintf)
	.align		4
        /*0010*/ 	.word	0x00000000
	.align		4
        /*0014*/ 	.word	0xfffffffe
	.align		4
        /*0018*/ 	.word	0x00000000
	.align		4
        /*001c*/ 	.word	0xfffffffd
	.align		4
        /*0020*/ 	.word	0x00000000
	.align		4
        /*0024*/ 	.word	0xfffffffc


//--------------------- .nv.constant4             --------------------------
	.section	.nv.constant4,"a",@progbits
	.align	8
	.align		8
.nv.constant4:
        /*0000*/ 	.dword	vprintf
	.align		8
        /*0008*/ 	.dword	$str


//--------------------- .text._Z11helloKernelv    --------------------------
	.section	.text._Z11helloKernelv,"ax",@progbits
	.align	128
        .global         _Z11helloKernelv
        .type           _Z11helloKernelv,@function
        .size           _Z11helloKernelv,(.L_x_2 - _Z11helloKernelv)
        .other          _Z11helloKernelv,@"STO_CUDA_ENTRY STV_DEFAULT"
_Z11helloKernelv:
.text._Z11helloKernelv:
[----:B------:R-:W0:Y:S01]  /*0000*/  LDC R1, c[0x0][0x37c] ;  /* 0x0000df00ff017b82 */ /* 0x000e220000000800 */
[----:B------:R-:W1:Y:S01]  /*0010*/  S2R R8, SR_TID.X ;  /* 0x0000000000087919 */ /* 0x000e620000002100 */
[----:B0-----:R-:W-:Y:S01]  /*0020*/  VIADD R1, R1, 0xfffffff8 ;  /* 0xfffffff801017836 */ /* 0x001fe20000000000 */
[----:B------:R-:W-:Y:S01]  /*0030*/  MOV R0, 0x0 ;  /* 0x0000000000007802 */ /* 0x000fe20000000f00 */
[----:B------:R-:W0:Y:S04]  /*0040*/  LDCU UR4, c[0x0][0x2f8] ;  /* 0x00005f00ff0477ac */ /* 0x000e280008000800 */
[----:B------:R2:W3:Y:S01]  /*0050*/  LDC.64 R2, c[0x4][R0] ;  /* 0x0100000000027b82 */ /* 0x0004e20000000a00 */
[----:B------:R-:W4:Y:S01]  /*0060*/  LDCU.64 UR6, c[0x4][0x8] ;  /* 0x01000100ff0677ac */ /* 0x000f220008000a00 */
[----:B------:R-:W5:Y:S01]  /*0070*/  LDCU UR5, c[0x0][0x2fc] ;  /* 0x00005f80ff0577ac */ /* 0x000f620008000800 */
[----:B0-----:R-:W-:Y:S01]  /*0080*/  IADD3 R6, P0, PT, R1, UR4, RZ ;  /* 0x0000000401067c10 */ /* 0x001fe2000ff1e0ff */
[----:B----4-:R-:W-:Y:S01]  /*0090*/  IMAD.U32 R4, RZ, RZ, UR6 ;  /* 0x00000006ff047e24 */ /* 0x010fe2000f8e00ff */
[----:B------:R-:W-:-:S03]  /*00a0*/  MOV R5, UR7 ;  /* 0x0000000700057c02 */ /* 0x000fc60008000f00 */
[----:B-----5:R-:W-:Y:S01]  /*00b0*/  IMAD.X R7, RZ, RZ, UR5, P0 ;  /* 0x00000005ff077e24 */ /* 0x020fe200080e06ff */
[----:B-1----:R2:W-:Y:S07]  /*00c0*/  STL [R1], R8 ;  /* 0x0000000801007387 */ /* 0x0025ee0000100800 */
[----:B------:R-:W-:-:S07]  /*00d0*/  LEPC R20, `(.L_x_0) ;  /* 0x000000001014794e */ /* 0x000fce0000000000 */
[----:B--23--:R-:W-:Y:S05]  /*00e0*/  CALL.ABS.NOINC R2 ;  /* 0x0000000002007343 */ /* 0x00cfea0003c00000 */
.L_x_0:
[----:B------:R-:W-:Y:S05]  /*00f0*/  EXIT ;  /* 0x000000000000794d */ /* 0x000fea0003800000 */
.L_x_1:
[----:B------:R-:W-:-:S00]  /*0100*/  BRA `(.L_x_1) ;  /* 0xfffffffc00fc7947 */ /* 0x000fc0000383ffff */
[----:B------:R-:W-:-:S00]  /*0110*/  NOP ;  /* 0x0000000000007918 */ /* 0x000fc00000000000 */
        /* <DEDUP_REMOVED lines=14> */
.L_x_2:


//--------------------- .nv.global.init           --------------------------
	.section	.nv.global.init,"aw",@progbits
.nv.global.init:
	.type		$str,@object
	.size		$str,(.L_0 - $str)
$str:
        /*0000*/ 	.byte	0x48, 0x65, 0x6c, 0x6c, 0x6f, 0x20, 0x57, 0x6f, 0x72, 0x6c, 0x64, 0x21, 0x20, 0x4d, 0x79, 0x20
        /*0010*/ 	.byte	0x74, 0x68, 0x72, 0x65, 0x61, 0x64, 0x49, 0x64, 0x20, 0x69, 0x73, 0x20, 0x25, 0x64, 0x0a, 0x00
.L_0:


//--------------------- .nv.shared.reserved.0     --------------------------
	.section	.nv.shared.reserved.0,"aw",@nobits
	.weak		__nv_reservedSMEM_offset_0_alias
	.size		__nv_reservedSMEM_offset_0_alias, 0, 64
	.other		__nv_reservedSMEM_offset_0_alias,@"STO_CUDA_RESERVED_SHARED STV_DEFAULT"
__nv_reservedSMEM_offset_0_alias:
	.zero		0
	.zero		64


//--------------------- .nv.constant0._Z11helloKernelv --------------------------
	.section	.nv.constant0._Z11helloKernelv,"a",@progbits
	.sectionflags	@""
	.align	4
.nv.constant0._Z11helloKernelv:
	.zero		896


//--------------------- SYMBOLS --------------------------

	.type		.nv.reservedSmem.offset0,@object
	.size		.nv.reservedSmem.offset0,0x4
	.type		vprintf,@function
